	.headerflags	@"EF_CUDA_TEXMODE_UNIFIED EF_CUDA_64BIT_ADDRESS EF_CUDA_ACCELERATORS EF_CUDA_SM90 EF_CUDA_VIRTUAL_SM(EF_CUDA_SM90)"
	.elftype	@"ET_EXEC"


//--------------------- .nv.info                  --------------------------
	.section	.nv.info,"",@"SHT_CUDA_INFO"
	.align	4


	//----- nvinfo : EIATTR_REGCOUNT
	.align		4
        /*0000*/ 	.byte	0x04, 0x2f
        /*0002*/ 	.short	(.L_1 - .L_0)
	.align		4
.L_0:
        /*0004*/ 	.word	index@(triton_poi_fused_18)
        /*0008*/ 	.word	0x0000001f


	//----- nvinfo : EIATTR_MIN_STACK_SIZE
	.align		4
.L_1:
        /*000c*/ 	.byte	0x04, 0x12
        /*000e*/ 	.short	(.L_3 - .L_2)
	.align		4
.L_2:
        /*0010*/ 	.word	index@(triton_poi_fused_18)
        /*0014*/ 	.word	0x00000000


	//----- nvinfo : EIATTR_FRAME_SIZE
	.align		4
.L_3:
        /*0018*/ 	.byte	0x04, 0x11
        /*001a*/ 	.short	(.L_5 - .L_4)
	.align		4
.L_4:
        /*001c*/ 	.word	index@(triton_poi_fused_18)
        /*0020*/ 	.word	0x00000000


	//----- nvinfo : EIATTR_MIN_STACK_SIZE
	.align		4
.L_5:
        /*0024*/ 	.byte	0x04, 0x12
        /*0026*/ 	.short	(.L_7 - .L_6)
	.align		4
.L_6:
        /*0028*/ 	.word	index@(triton_poi_fused_18)
        /*002c*/ 	.word	0x00000000
.L_7:


//--------------------- .nv.info.triton_poi_fused_18 --------------------------
	.section	.nv.info.triton_poi_fused_18,"",@"SHT_CUDA_INFO"
	.sectionflags	@""
	.align	4


	//----- nvinfo : EIATTR_CUDA_API_VERSION
	.align		4
        /*0000*/ 	.byte	0x04, 0x37
        /*0002*/ 	.short	(.L_9 - .L_8)
.L_8:
        /*0004*/ 	.word	0x0000007c


	//----- nvinfo : EIATTR_KPARAM_INFO
	.align		4
.L_9:
        /*0008*/ 	.byte	0x04, 0x17
        /*000a*/ 	.short	(.L_11 - .L_10)
.L_10:
        /*000c*/ 	.word	0x00000000
        /*0010*/ 	.short	0x0003
        /*0012*/ 	.short	0x0014
        /*0014*/ 	.byte	0x00, 0xf0, 0x11, 0x00


	//----- nvinfo : EIATTR_KPARAM_INFO
	.align		4
.L_11:
        /*0018*/ 	.byte	0x04, 0x17
        /*001a*/ 	.short	(.L_13 - .L_12)
.L_12:
        /*001c*/ 	.word	0x00000000
        /*0020*/ 	.short	0x0002
        /*0022*/ 	.short	0x0010
        /*0024*/ 	.byte	0x00, 0xf0, 0x11, 0x00


	//----- nvinfo : EIATTR_KPARAM_INFO
	.align		4
.L_13:
        /*0028*/ 	.byte	0x04, 0x17
        /*002a*/ 	.short	(.L_15 - .L_14)
.L_14:
        /*002c*/ 	.word	0x00000000
        /*0030*/ 	.short	0x0001
        /*0032*/ 	.short	0x0008
        /*0034*/ 	.byte	0x00, 0xf4, 0x21, 0x00


	//----- nvinfo : EIATTR_KPARAM_INFO
	.align		4
.L_15:
        /*0038*/ 	.byte	0x04, 0x17
        /*003a*/ 	.short	(.L_17 - .L_16)
.L_16:
        /*003c*/ 	.word	0x00000000
        /*0040*/ 	.short	0x0000
        /*0042*/ 	.short	0x0000
        /*0044*/ 	.byte	0x00, 0xf4, 0x21, 0x00


	//----- nvinfo : EIATTR_SPARSE_MMA_MASK
	.align		4
.L_17:
        /*0048*/ 	.byte	0x03, 0x50
        /*004a*/ 	.short	0x0000


	//----- nvinfo : EIATTR_MAXREG_COUNT
	.align		4
        /*004c*/ 	.byte	0x03, 0x1b
        /*004e*/ 	.short	0x00ff


	//----- nvinfo : EIATTR_EXIT_INSTR_OFFSETS
	.align		4
        /*0050*/ 	.byte	0x04, 0x1c
        /*0052*/ 	.short	(.L_19 - .L_18)


	//   ....[0]....
.L_18:
        /*0054*/ 	.word	0x000005e0


	//   ....[1]....
        /*0058*/ 	.word	0x00000630


	//----- nvinfo : EIATTR_REQNTID
	.align		4
.L_19:
        /*005c*/ 	.byte	0x04, 0x10
        /*005e*/ 	.short	(.L_21 - .L_20)
.L_20:
        /*0060*/ 	.word	0x00000080
        /*0064*/ 	.word	0x00000001
        /*0068*/ 	.word	0x00000001


	//----- nvinfo : EIATTR_CBANK_PARAM_SIZE
	.align		4
.L_21:
        /*006c*/ 	.byte	0x03, 0x19
        /*006e*/ 	.short	0x0018


	//----- nvinfo : EIATTR_PARAM_CBANK
	.align		4
        /*0070*/ 	.byte	0x04, 0x0a
        /*0072*/ 	.short	(.L_23 - .L_22)
	.align		4
.L_22:
        /*0074*/ 	.word	index@(.nv.constant0.triton_poi_fused_18)
        /*0078*/ 	.short	0x0210
        /*007a*/ 	.short	0x0018


	//----- nvinfo : EIATTR_SW_WAR
	.align		4
.L_23:
        /*007c*/ 	.byte	0x04, 0x36
        /*007e*/ 	.short	(.L_25 - .L_24)
.L_24:
        /*0080*/ 	.word	0x00000008
.L_25:


//--------------------- .nv.callgraph             --------------------------
	.section	.nv.callgraph,"",@"SHT_CUDA_CALLGRAPH"
	.align	4
	.sectionentsize	8
	.align		4
        /*0000*/ 	.word	0x00000000
	.align		4
        /*0004*/ 	.word	0xffffffff
	.align		4
        /*0008*/ 	.word	0x00000000
	.align		4
        /*000c*/ 	.word	0xfffffffe
	.align		4
        /*0010*/ 	.word	0x00000000
	.align		4
        /*0014*/ 	.word	0xfffffffd
	.align		4
        /*0018*/ 	.word	0x00000000
	.align		4
        /*001c*/ 	.word	0xfffffffc


//--------------------- .text.triton_poi_fused_18 --------------------------
	.section	.text.triton_poi_fused_18,"ax",@progbits
	.sectionflags	@"SHF_BARRIERS=1"
	.align	128
        .global         triton_poi_fused_18
        .type           triton_poi_fused_18,@function
        .size           triton_poi_fused_18,(.L_x_1 - triton_poi_fused_18)
        .other          triton_poi_fused_18,@"STO_CUDA_ENTRY STV_DEFAULT"
triton_poi_fused_18:
.text.triton_poi_fused_18:
[----:B------:R-:W0:Y:S01]  /*0000*/  LDC R1, c[0x0][0x28] ;  /* 0x00000a00ff017b82 */ /* 0x000e220000000800 */
[----:B------:R-:W1:Y:S07]  /*0010*/  S2R R0, SR_CTAID.X ;  /* 0x0000000000007919 */ /* 0x000e6e0000002500 */
[----:B------:R-:W2:Y:S01]  /*0020*/  LDC.64 R14, c[0x0][0x210] ;  /* 0x00008400ff0e7b82 */ /* 0x000ea20000000a00 */
[----:B------:R-:W-:Y:S01]  /*0030*/  IMAD.MOV.U32 R19, RZ, RZ, RZ ;  /* 0x000000ffff137224 */ /* 0x000fe200078e00ff */
[----:B------:R-:W-:Y:S01]  /*0040*/  ULDC.64 UR6, c[0x0][0x208] ;  /* 0x0000820000067ab9 */ /* 0x000fe20000000a00 */
[----:B------:R-:W3:Y:S01]  /*0050*/  S2R R21, SR_TID.X ;  /* 0x0000000000157919 */ /* 0x000ee20000002100 */
[----:B------:R-:W4:Y:S01]  /*0060*/  S2R R18, SR_CTAID.Y ;  /* 0x0000000000127919 */ /* 0x000f220000002600 */
[----:B------:R-:W-:-:S02]  /*0070*/  IMAD.MOV.U32 R20, RZ, RZ, RZ ;  /* 0x000000ffff147224 */ /* 0x000fc400078e00ff */
[----:B-1----:R-:W-:Y:S01]  /*0080*/  IMAD.SHL.U32 R0, R0, 0x10, RZ ;  /* 0x0000001000007824 */ /* 0x002fe200078e00ff */
[----:B---3--:R-:W-:-:S04]  /*0090*/  SHF.R.U32.HI R17, RZ, 0x4, R21 ;  /* 0x00000004ff117819 */ /* 0x008fc80000011615 */
[----:B------:R-:W-:Y:S01]  /*00a0*/  LOP3.LUT R6, R0, 0xf, R21, 0xf8, !PT ;  /* 0x0000000f00067812 */ /* 0x000fe200078ef815 */
[----:B----4-:R-:W-:Y:S01]  /*00b0*/  IMAD.SHL.U32 R16, R18, 0x40, RZ ;  /* 0x0000004012107824 */ /* 0x010fe200078e00ff */
[----:B------:R-:W-:Y:S02]  /*00c0*/  SGXT.U32 R17, R17, 0x3 ;  /* 0x000000031111781a */ /* 0x000fe40000000000 */
[----:B------:R-:W-:Y:S02]  /*00d0*/  ISETP.GE.AND P0, PT, R6, 0x9, PT ;  /* 0x000000090600780c */ /* 0x000fe40003f06270 */
[----:B------:R-:W-:Y:S02]  /*00e0*/  LOP3.LUT R2, R16, R17, RZ, 0xfc, !PT ;  /* 0x0000001110027212 */ /* 0x000fe400078efcff */
[----:B------:R-:W-:Y:S02]  /*00f0*/  LOP3.LUT R3, R16, 0x8, R17, 0xfe, !PT ;  /* 0x0000000810037812 */ /* 0x000fe400078efe11 */
[----:B------:R-:W-:Y:S01]  /*0100*/  LOP3.LUT R4, R16, 0x10, R17, 0xfe, !PT ;  /* 0x0000001010047812 */ /* 0x000fe200078efe11 */
[--C-:B------:R-:W-:Y:S01]  /*0110*/  IMAD R27, R2, 0x9, R6.reuse ;  /* 0x00000009021b7824 */ /* 0x100fe200078e0206 */
        /* <DEDUP_REMOVED lines=9> */
[----:B------:R-:W-:-:S02]  /*01b0*/  IMAD R11, R11, 0x9, R6 ;  /* 0x000000090b0b7824 */ /* 0x000fc400078e0206 */
[--C-:B------:R-:W-:Y:S02]  /*01c0*/  IMAD R13, R13, 0x9, R6.reuse ;  /* 0x000000090d0d7824 */ /* 0x100fe400078e0206 */
[----:B------:R-:W-:Y:S02]  /*01d0*/  IMAD R23, R23, 0x9, R6 ;  /* 0x0000000917177824 */ /* 0x000fe400078e0206 */
[----:B--2---:R-:W-:-:S04]  /*01e0*/  IMAD.WIDE R26, R27, 0x4, R14 ;  /* 0x000000041b1a7825 */ /* 0x004fc800078e020e */
[--C-:B------:R-:W-:Y:S01]  /*01f0*/  IMAD.WIDE R2, R3, 0x4, R14.reuse ;  /* 0x0000000403027825 */ /* 0x100fe200078e020e */
[----:B------:R1:W2:Y:S01]  /*0200*/  @!P0 LDG.E.EL R19, desc[UR6][R26.64] ;  /* 0x000000061a138981 */ /* 0x0002a2000c2e1900 */
[----:B------:R-:W-:Y:S02]  /*0210*/  CS2R R24, SRZ ;  /* 0x0000000000187805 */ /* 0x000fe4000001ff00 */
[--C-:B------:R-:W-:Y:S01]  /*0220*/  IMAD.WIDE R4, R5, 0x4, R14.reuse ;  /* 0x0000000405047825 */ /* 0x100fe200078e020e */
[----:B------:R3:W4:Y:S03]  /*0230*/  @!P0 LDG.E.EL R20, desc[UR6][R2.64] ;  /* 0x0000000602148981 */ /* 0x000726000c2e1900 */
[----:B------:R-:W-:-:S04]  /*0240*/  IMAD.WIDE R6, R7, 0x4, R14 ;  /* 0x0000000407067825 */ /* 0x000fc800078e020e */
[----:B------:R-:W-:-:S04]  /*0250*/  IMAD.WIDE R8, R9, 0x4, R14 ;  /* 0x0000000409087825 */ /* 0x000fc800078e020e */
[----:B------:R-:W-:-:S04]  /*0260*/  IMAD.WIDE R10, R11, 0x4, R14 ;  /* 0x000000040b0a7825 */ /* 0x000fc800078e020e */
[--C-:B------:R-:W-:Y:S01]  /*0270*/  IMAD.WIDE R12, R13, 0x4, R14.reuse ;  /* 0x000000040d0c7825 */ /* 0x100fe200078e020e */
[----:B-1----:R-:W-:Y:S01]  /*0280*/  CS2R R26, SRZ ;  /* 0x00000000001a7805 */ /* 0x002fe2000001ff00 */
[----:B------:R-:W5:Y:S02]  /*0290*/  @!P0 LDG.E.EL R24, desc[UR6][R6.64] ;  /* 0x0000000606188981 */ /* 0x000f64000c2e1900 */
[----:B------:R-:W-:Y:S01]  /*02a0*/  IMAD.WIDE R14, R23, 0x4, R14 ;  /* 0x00000004170e7825 */ /* 0x000fe200078e020e */
[----:B------:R-:W-:Y:S01]  /*02b0*/  HFMA2.MMA R23, -RZ, RZ, 0, 0 ;  /* 0x00000000ff177435 */ /* 0x000fe200000001ff */
[----:B------:R-:W5:Y:S02]  /*02c0*/  @!P0 LDG.E.EL R25, desc[UR6][R10.64] ;  /* 0x000000060a198981 */ /* 0x000f64000c2e1900 */
[----:B------:R-:W-:Y:S02]  /*02d0*/  IMAD.MOV.U32 R22, RZ, RZ, RZ ;  /* 0x000000ffff167224 */ /* 0x000fe400078e00ff */
[----:B------:R-:W5:Y:S04]  /*02e0*/  @!P0 LDG.E.EL R27, desc[UR6][R12.64] ;  /* 0x000000060c1b8981 */ /* 0x000f68000c2e1900 */
[----:B------:R-:W5:Y:S04]  /*02f0*/  @!P0 LDG.E.EL R22, desc[UR6][R4.64] ;  /* 0x0000000604168981 */ /* 0x000f68000c2e1900 */
[----:B------:R1:W5:Y:S04]  /*0300*/  @!P0 LDG.E.EL R23, desc[UR6][R8.64] ;  /* 0x0000000608178981 */ /* 0x000368000c2e1900 */
[----:B------:R-:W5:Y:S01]  /*0310*/  @!P0 LDG.E.EL R26, desc[UR6][R14.64] ;  /* 0x000000060e1a8981 */ /* 0x000f62000c2e1900 */
[----:B------:R-:W1:Y:S01]  /*0320*/  S2UR UR5, SR_CgaCtaId ;  /* 0x00000000000579c3 */ /* 0x000e620000008800 */
[----:B---3--:R-:W-:Y:S01]  /*0330*/  IMAD.SHL.U32 R2, R21, 0x40, RZ ;  /* 0x0000004015027824 */ /* 0x008fe200078e00ff */
[----:B------:R-:W-:-:S04]  /*0340*/  UMOV UR4, 0x400 ;  /* 0x0000040000047882 */ /* 0x000fc80000000000 */
[----:B------:R-:W-:-:S04]  /*0350*/  LOP3.LUT R2, R2, 0x3c0, RZ, 0xc0, !PT ;  /* 0x000003c002027812 */ /* 0x000fc800078ec0ff */
[----:B------:R-:W-:Y:S01]  /*0360*/  LOP3.LUT R3, R2, R17, RZ, 0xfc, !PT ;  /* 0x0000001102037212 */ /* 0x000fe200078efcff */
[----:B01----:R-:W-:-:S06]  /*0370*/  UPRMT UR4, UR5, 0x654, UR4 ;  /* 0x0000065405047896 */ /* 0x003fcc0008000004 */
[----:B------:R-:W-:-:S05]  /*0380*/  LEA.HI R2, R2, UR4, RZ, 0x1e ;  /* 0x0000000402027c11 */ /* 0x000fca000f8ff0ff */
[----:B------:R-:W-:Y:S01]  /*0390*/  IMAD R28, R3, 0x4, R2 ;  /* 0x00000004031c7824 */ /* 0x000fe200078e0202 */
[C---:B------:R-:W-:Y:S01]  /*03a0*/  LOP3.LUT R2, R21.reuse, 0x70, RZ, 0xc0, !PT ;  /* 0x0000007015027812 */ /* 0x040fe200078ec0ff */
[----:B------:R-:W-:-:S03]  /*03b0*/  IMAD.SHL.U32 R21, R21, 0x4, RZ ;  /* 0x0000000415157824 */ /* 0x000fc600078e00ff */
[----:B------:R-:W-:Y:S02]  /*03c0*/  IADD3 R3, R2, UR4, RZ ;  /* 0x0000000402037c10 */ /* 0x000fe4000fffe0ff */
[----:B------:R-:W-:-:S05]  /*03d0*/  LOP3.LUT R8, R21, 0x1fc, RZ, 0xc0, !PT ;  /* 0x000001fc15087812 */ /* 0x000fca00078ec0ff */
[----:B------:R-:W-:Y:S01]  /*03e0*/  IMAD R4, R8, 0x4, R3 ;  /* 0x0000000408047824 */ /* 0x000fe200078e0203 */
[----:B------:R-:W-:Y:S02]  /*03f0*/  SHF.R.S32.HI R3, RZ, 0x19, R18 ;  /* 0x00000019ff037819 */ /* 0x000fe40000011412 */
[----:B------:R-:W-:Y:S02]  /*0400*/  LOP3.LUT R16, R16, 0x3c, R21, 0xf8, !PT ;  /* 0x0000003c10107812 */ /* 0x000fe400078ef815 */
[----:B------:R-:W-:-:S04]  /*0410*/  SGXT R3, R3, 0x1 ;  /* 0x000000010303781a */ /* 0x000fc80000000200 */
[----:B------:R-:W-:Y:S02]  /*0420*/  LEA.HI R9, R3, R16, RZ, 0x6 ;  /* 0x0000001003097211 */ /* 0x000fe400078f30ff */
[----:B------:R-:W0:Y:S02]  /*0430*/  LDC.64 R2, c[0x0][0x218] ;  /* 0x00008600ff027b82 */ /* 0x000e240000000a00 */
[----:B------:R-:W-:Y:S02]  /*0440*/  LOP3.LUT R11, R9, 0xffffffc0, RZ, 0xc0, !PT ;  /* 0xffffffc0090b7812 */ /* 0x000fe400078ec0ff */
[----:B------:R-:W-:Y:S02]  /*0450*/  SHF.R.S32.HI R10, RZ, 0x6, R9 ;  /* 0x00000006ff0a7819 */ /* 0x000fe40000011409 */
[----:B------:R-:W-:Y:S01]  /*0460*/  LOP3.LUT R9, R0, R17, RZ, 0xfc, !PT ;  /* 0x0000001100097212 */ /* 0x000fe200078efcff */
[----:B------:R-:W-:Y:S01]  /*0470*/  IMAD.IADD R11, R16, 0x1, -R11 ;  /* 0x00000001100b7824 */ /* 0x000fe200078e0a0b */
[----:B------:R-:W-:-:S02]  /*0480*/  LOP3.LUT R0, R0, 0x8, R17, 0xfe, !PT ;  /* 0x0000000800007812 */ /* 0x000fc400078efe11 */
[----:B------:R-:W-:Y:S01]  /*0490*/  LOP3.LUT R13, R8, 0x200, RZ, 0xfc, !PT ;  /* 0x00000200080d7812 */ /* 0x000fe200078efcff */
[----:B------:R-:W-:Y:S01]  /*04a0*/  IMAD R12, R10, 0x240, R11 ;  /* 0x000002400a0c7824 */ /* 0x000fe200078e020b */
[C---:B------:R-:W-:Y:S02]  /*04b0*/  ISETP.GE.AND P1, PT, R9.reuse, 0x9, PT ;  /* 0x000000090900780c */ /* 0x040fe40003f26270 */
[----:B------:R-:W-:Y:S01]  /*04c0*/  ISETP.GE.AND P0, PT, R0, 0x9, PT ;  /* 0x000000090000780c */ /* 0x000fe20003f06270 */
[----:B------:R-:W-:Y:S01]  /*04d0*/  IMAD R11, R9, 0x40, R12 ;  /* 0x00000040090b7824 */ /* 0x000fe200078e020c */
[----:B------:R-:W-:-:S04]  /*04e0*/  SHF.R.U32.HI R13, RZ, 0x2, R13 ;  /* 0x00000002ff0d7819 */ /* 0x000fc8000001160d */
[----:B------:R-:W-:Y:S01]  /*04f0*/  LOP3.LUT R13, R13, 0xf0, RZ, 0xc0, !PT ;  /* 0x000000f00d0d7812 */ /* 0x000fe200078ec0ff */
[----:B0-----:R-:W-:-:S03]  /*0500*/  IMAD.WIDE R10, R11, 0x4, R2 ;  /* 0x000000040b0a7825 */ /* 0x001fc600078e0202 */
[----:B------:R-:W-:-:S05]  /*0510*/  IADD3 R13, R13, UR4, RZ ;  /* 0x000000040d0d7c10 */ /* 0x000fca000fffe0ff */
[----:B------:R-:W-:Y:S01]  /*0520*/  IMAD R13, R8, 0x4, R13 ;  /* 0x00000004080d7824 */ /* 0x000fe200078e020d */
[----:B--2---:R-:W-:Y:S04]  /*0530*/  STS [R28], R19 ;  /* 0x000000131c007388 */ /* 0x004fe80000000800 */
[----:B----4-:R-:W-:Y:S04]  /*0540*/  STS [R28+0x20], R20 ;  /* 0x000020141c007388 */ /* 0x010fe80000000800 */
[----:B-----5:R-:W-:Y:S04]  /*0550*/  STS [R28+0x60], R24 ;  /* 0x000060181c007388 */ /* 0x020fe80000000800 */
[----:B------:R-:W-:Y:S04]  /*0560*/  STS [R28+0xa0], R25 ;  /* 0x0000a0191c007388 */ /* 0x000fe80000000800 */
[----:B------:R-:W-:Y:S04]  /*0570*/  STS [R28+0xc0], R27 ;  /* 0x0000c01b1c007388 */ /* 0x000fe80000000800 */
[----:B------:R-:W-:Y:S04]  /*0580*/  STS [R28+0x40], R22 ;  /* 0x000040161c007388 */ /* 0x000fe80000000800 */
[----:B------:R-:W-:Y:S04]  /*0590*/  STS [R28+0x80], R23 ;  /* 0x000080171c007388 */ /* 0x000fe80000000800 */
[----:B------:R-:W-:Y:S01]  /*05a0*/  STS [R28+0xe0], R26 ;  /* 0x0000e01a1c007388 */ /* 0x000fe20000000800 */
[----:B------:R-:W-:Y:S06]  /*05b0*/  BAR.SYNC.DEFER_BLOCKING 0x0 ;  /* 0x0000000000007b1d */ /* 0x000fec0000010000 */
[----:B------:R-:W0:Y:S04]  /*05c0*/  LDS.128 R4, [R4] ;  /* 0x0000000004047984 */ /* 0x000e280000000c00 */
[----:B0-----:R0:W-:Y:S02]  /*05d0*/  @!P1 STG.E.128 desc[UR6][R10.64], R4 ;  /* 0x000000040a009986 */ /* 0x0011e4000c101d06 */
[----:B0-----:R-:W-:Y:S05]  /*05e0*/  @P0 EXIT ;  /* 0x000000000000094d */ /* 0x001fea0003800000 */
[----:B0-----:R-:W0:Y:S01]  /*05f0*/  LDS.128 R8, [R13+0x800] ;  /* 0x000800000d087984 */ /* 0x001e220000000c00 */
[----:B------:R-:W-:-:S04]  /*0600*/  IMAD R5, R0, 0x40, R12 ;  /* 0x0000004000057824 */ /* 0x000fc800078e020c */
[----:B------:R-:W-:-:S05]  /*0610*/  IMAD.WIDE R2, R5, 0x4, R2 ;  /* 0x0000000405027825 */ /* 0x000fca00078e0202 */
[----:B0-----:R-:W-:Y:S01]  /*0620*/  STG.E.128 desc[UR6][R2.64], R8 ;  /* 0x0000000802007986 */ /* 0x001fe2000c101d06 */
[----:B------:R-:W-:Y:S05]  /*0630*/  EXIT ;  /* 0x000000000000794d */ /* 0x000fea0003800000 */
.L_x_0:
[----:B------:R-:W-:-:S00]  /*0640*/  BRA `(.L_x_0) ;  /* 0xfffffffc00fc7947 */ /* 0x000fc0000383ffff */
[----:B------:R-:W-:-:S00]  /*0650*/  NOP ;  /* 0x0000000000007918 */ /* 0x000fc00000000000 */
        /* <DEDUP_REMOVED lines=10> */
.L_x_1:


//--------------------- .nv.shared.triton_poi_fused_18 --------------------------
	.section	.nv.shared.triton_poi_fused_18,"aw",@nobits
	.sectionflags	@""
	.align	16
	.zero		1024


//--------------------- .nv.constant0.triton_poi_fused_18 --------------------------
	.section	.nv.constant0.triton_poi_fused_18,"a",@progbits
	.sectionflags	@""
	.align	4
.nv.constant0.triton_poi_fused_18:
	.zero		552
